	.headerflags	@"EF_CUDA_TEXMODE_UNIFIED EF_CUDA_64BIT_ADDRESS EF_CUDA_ACCELERATORS EF_CUDA_SM90 EF_CUDA_VIRTUAL_SM(EF_CUDA_SM90)"
	.elftype	@"ET_EXEC"


//--------------------- .nv.info                  --------------------------
	.section	.nv.info,"",@"SHT_CUDA_INFO"
	.align	4


	//----- nvinfo : EIATTR_REGCOUNT
	.align		4
        /*0000*/ 	.byte	0x04, 0x2f
        /*0002*/ 	.short	(.L_1 - .L_0)
	.align		4
.L_0:
        /*0004*/ 	.word	index@(triton_poi_fused_add_convolution_mul_15)
        /*0008*/ 	.word	0x00000012


	//----- nvinfo : EIATTR_MIN_STACK_SIZE
	.align		4
.L_1:
        /*000c*/ 	.byte	0x04, 0x12
        /*000e*/ 	.short	(.L_3 - .L_2)
	.align		4
.L_2:
        /*0010*/ 	.word	index@(triton_poi_fused_add_convolution_mul_15)
        /*0014*/ 	.word	0x00000000


	//----- nvinfo : EIATTR_FRAME_SIZE
	.align		4
.L_3:
        /*0018*/ 	.byte	0x04, 0x11
        /*001a*/ 	.short	(.L_5 - .L_4)
	.align		4
.L_4:
        /*001c*/ 	.word	index@(triton_poi_fused_add_convolution_mul_15)
        /*0020*/ 	.word	0x00000000


	//----- nvinfo : EIATTR_MIN_STACK_SIZE
	.align		4
.L_5:
        /*0024*/ 	.byte	0x04, 0x12
        /*0026*/ 	.short	(.L_7 - .L_6)
	.align		4
.L_6:
        /*0028*/ 	.word	index@(triton_poi_fused_add_convolution_mul_15)
        /*002c*/ 	.word	0x00000000
.L_7:


//--------------------- .nv.info.triton_poi_fused_add_convolution_mul_15 --------------------------
	.section	.nv.info.triton_poi_fused_add_convolution_mul_15,"",@"SHT_CUDA_INFO"
	.sectionflags	@""
	.align	4


	//----- nvinfo : EIATTR_CUDA_API_VERSION
	.align		4
        /*0000*/ 	.byte	0x04, 0x37
        /*0002*/ 	.short	(.L_9 - .L_8)
.L_8:
        /*0004*/ 	.word	0x0000007c


	//----- nvinfo : EIATTR_KPARAM_INFO
	.align		4
.L_9:
        /*0008*/ 	.byte	0x04, 0x17
        /*000a*/ 	.short	(.L_11 - .L_10)
.L_10:
        /*000c*/ 	.word	0x00000000
        /*0010*/ 	.short	0x0005
        /*0012*/ 	.short	0x0028
        /*0014*/ 	.byte	0x00, 0xf0, 0x11, 0x00


	//----- nvinfo : EIATTR_KPARAM_INFO
	.align		4
.L_11:
        /*0018*/ 	.byte	0x04, 0x17
        /*001a*/ 	.short	(.L_13 - .L_12)
.L_12:
        /*001c*/ 	.word	0x00000000
        /*0020*/ 	.short	0x0004
        /*0022*/ 	.short	0x0020
        /*0024*/ 	.byte	0x00, 0xf4, 0x21, 0x00


	//----- nvinfo : EIATTR_KPARAM_INFO
	.align		4
.L_13:
        /*0028*/ 	.byte	0x04, 0x17
        /*002a*/ 	.short	(.L_15 - .L_14)
.L_14:
        /*002c*/ 	.word	0x00000000
        /*0030*/ 	.short	0x0003
        /*0032*/ 	.short	0x0018
        /*0034*/ 	.byte	0x00, 0xf4, 0x21, 0x00


	//----- nvinfo : EIATTR_KPARAM_INFO
	.align		4
.L_15:
        /*0038*/ 	.byte	0x04, 0x17
        /*003a*/ 	.short	(.L_17 - .L_16)
.L_16:
        /*003c*/ 	.word	0x00000000
        /*0040*/ 	.short	0x0002
        /*0042*/ 	.short	0x0010
        /*0044*/ 	.byte	0x00, 0xf4, 0x21, 0x00


	//----- nvinfo : EIATTR_KPARAM_INFO
	.align		4
.L_17:
        /*0048*/ 	.byte	0x04, 0x17
        /*004a*/ 	.short	(.L_19 - .L_18)
.L_18:
        /*004c*/ 	.word	0x00000000
        /*0050*/ 	.short	0x0001
        /*0052*/ 	.short	0x0008
        /*0054*/ 	.byte	0x00, 0xf4, 0x21, 0x00


	//----- nvinfo : EIATTR_KPARAM_INFO
	.align		4
.L_19:
        /*0058*/ 	.byte	0x04, 0x17
        /*005a*/ 	.short	(.L_21 - .L_20)
.L_20:
        /*005c*/ 	.word	0x00000000
        /*0060*/ 	.short	0x0000
        /*0062*/ 	.short	0x0000
        /*0064*/ 	.byte	0x00, 0xf4, 0x21, 0x00


	//----- nvinfo : EIATTR_SPARSE_MMA_MASK
	.align		4
.L_21:
        /*0068*/ 	.byte	0x03, 0x50
        /*006a*/ 	.short	0x0000


	//----- nvinfo : EIATTR_MAXREG_COUNT
	.align		4
        /*006c*/ 	.byte	0x03, 0x1b
        /*006e*/ 	.short	0x00ff


	//----- nvinfo : EIATTR_EXIT_INSTR_OFFSETS
	.align		4
        /*0070*/ 	.byte	0x04, 0x1c
        /*0072*/ 	.short	(.L_23 - .L_22)


	//   ....[0]....
.L_22:
        /*0074*/ 	.word	0x00000200


	//----- nvinfo : EIATTR_REQNTID
	.align		4
.L_23:
        /*0078*/ 	.byte	0x04, 0x10
        /*007a*/ 	.short	(.L_25 - .L_24)
.L_24:
        /*007c*/ 	.word	0x00000100
        /*0080*/ 	.word	0x00000001
        /*0084*/ 	.word	0x00000001


	//----- nvinfo : EIATTR_CBANK_PARAM_SIZE
	.align		4
.L_25:
        /*0088*/ 	.byte	0x03, 0x19
        /*008a*/ 	.short	0x002c


	//----- nvinfo : EIATTR_PARAM_CBANK
	.align		4
        /*008c*/ 	.byte	0x04, 0x0a
        /*008e*/ 	.short	(.L_27 - .L_26)
	.align		4
.L_26:
        /*0090*/ 	.word	index@(.nv.constant0.triton_poi_fused_add_convolution_mul_15)
        /*0094*/ 	.short	0x0210
        /*0096*/ 	.short	0x002c


	//----- nvinfo : EIATTR_SW_WAR
	.align		4
.L_27:
        /*0098*/ 	.byte	0x04, 0x36
        /*009a*/ 	.short	(.L_29 - .L_28)
.L_28:
        /*009c*/ 	.word	0x00000008
.L_29:


//--------------------- .nv.callgraph             --------------------------
	.section	.nv.callgraph,"",@"SHT_CUDA_CALLGRAPH"
	.align	4
	.sectionentsize	8
	.align		4
        /*0000*/ 	.word	0x00000000
	.align		4
        /*0004*/ 	.word	0xffffffff
	.align		4
        /*0008*/ 	.word	0x00000000
	.align		4
        /*000c*/ 	.word	0xfffffffe
	.align		4
        /*0010*/ 	.word	0x00000000
	.align		4
        /*0014*/ 	.word	0xfffffffd
	.align		4
        /*0018*/ 	.word	0x00000000
	.align		4
        /*001c*/ 	.word	0xfffffffc


//--------------------- .text.triton_poi_fused_add_convolution_mul_15 --------------------------
	.section	.text.triton_poi_fused_add_convolution_mul_15,"ax",@progbits
	.align	128
        .global         triton_poi_fused_add_convolution_mul_15
        .type           triton_poi_fused_add_convolution_mul_15,@function
        .size           triton_poi_fused_add_convolution_mul_15,(.L_x_1 - triton_poi_fused_add_convolution_mul_15)
        .other          triton_poi_fused_add_convolution_mul_15,@"STO_CUDA_ENTRY STV_DEFAULT"
triton_poi_fused_add_convolution_mul_15:
.text.triton_poi_fused_add_convolution_mul_15:
[----:B------:R-:W-:Y:S01]  /*0000*/  LDC R1, c[0x0][0x28] ;  /* 0x00000a00ff017b82 */ /* 0x000fe20000000800 */
[----:B------:R-:W1:Y:S07]  /*0010*/  S2R R0, SR_TID.X ;  /* 0x0000000000007919 */ /* 0x000e6e0000002100 */
[----:B------:R-:W2:Y:S01]  /*0020*/  LDC.64 R6, c[0x0][0x218] ;  /* 0x00008600ff067b82 */ /* 0x000ea20000000a00 */
[----:B------:R-:W-:Y:S01]  /*0030*/  ULDC.64 UR4, c[0x0][0x208] ;  /* 0x0000820000047ab9 */ /* 0x000fe20000000a00 */
[----:B------:R-:W3:Y:S06]  /*0040*/  S2R R11, SR_CTAID.X ;  /* 0x00000000000b7919 */ /* 0x000eec0000002500 */
[----:B------:R-:W4:Y:S08]  /*0050*/  LDC.64 R2, c[0x0][0x210] ;  /* 0x00008400ff027b82 */ /* 0x000f300000000a00 */
[----:B------:R-:W5:Y:S08]  /*0060*/  LDC.64 R8, c[0x0][0x228] ;  /* 0x00008a00ff087b82 */ /* 0x000f700000000a00 */
[----:B------:R-:W2:Y:S01]  /*0070*/  LDC.64 R4, c[0x0][0x220] ;  /* 0x00008800ff047b82 */ /* 0x000ea20000000a00 */
[----:B-1----:R-:W-:-:S04]  /*0080*/  SHF.L.U32 R0, R0, 0x1, RZ ;  /* 0x0000000100007819 */ /* 0x002fc800000006ff */
[----:B------:R-:W-:Y:S02]  /*0090*/  LOP3.LUT R0, R0, 0x1fe, RZ, 0xc0, !PT ;  /* 0x000001fe00007812 */ /* 0x000fe400078ec0ff */
[----:B---3--:R-:W-:Y:S02]  /*00a0*/  SHF.R.S32.HI R10, RZ, 0x16, R11 ;  /* 0x00000016ff0a7819 */ /* 0x008fe4000001140b */
[----:B------:R-:W-:Y:S02]  /*00b0*/  LEA R0, R11, R0, 0x9 ;  /* 0x000000000b007211 */ /* 0x000fe400078e48ff */
[----:B------:R-:W-:-:S03]  /*00c0*/  SGXT R11, R10, 0x1 ;  /* 0x000000010a0b781a */ /* 0x000fc60000000200 */
[----:B----4-:R-:W-:Y:S01]  /*00d0*/  IMAD.WIDE R2, R0, 0x4, R2 ;  /* 0x0000000400027825 */ /* 0x010fe200078e0202 */
[----:B------:R-:W-:-:S03]  /*00e0*/  LEA.HI R11, R11, R0, RZ, 0x8 ;  /* 0x000000000b0b7211 */ /* 0x000fc600078f40ff */
[----:B0-2---:R-:W-:Y:S01]  /*00f0*/  IMAD.WIDE R4, R0, 0x4, R4 ;  /* 0x0000000400047825 */ /* 0x005fe200078e0204 */
[----:B------:R-:W-:Y:S01]  /*0100*/  LOP3.LUT R11, R11, 0xffffff00, RZ, 0xc0, !PT ;  /* 0xffffff000b0b7812 */ /* 0x000fe200078ec0ff */
[----:B------:R-:W2:Y:S03]  /*0110*/  LDG.E.64 R12, desc[UR4][R2.64] ;  /* 0x00000004020c7981 */ /* 0x000ea6000c1e1b00 */
[----:B------:R-:W-:Y:S01]  /*0120*/  IADD3 R11, R0, -R11, RZ ;  /* 0x8000000b000b7210 */ /* 0x000fe20007ffe0ff */
[----:B------:R-:W3:Y:S04]  /*0130*/  LDG.E.64 R4, desc[UR4][R4.64] ;  /* 0x0000000404047981 */ /* 0x000ee8000c1e1b00 */
[----:B------:R-:W-:-:S04]  /*0140*/  IMAD.WIDE R6, R11, 0x4, R6 ;  /* 0x000000040b067825 */ /* 0x000fc800078e0206 */
[----:B-----5:R-:W-:Y:S02]  /*0150*/  IMAD.WIDE R8, R11, 0x4, R8 ;  /* 0x000000040b087825 */ /* 0x020fe400078e0208 */
[----:B------:R-:W2:Y:S01]  /*0160*/  LDG.E.EL.64 R6, desc[UR4][R6.64] ;  /* 0x0000000406067981 */ /* 0x000ea2000c2e1b00 */
[----:B------:R-:W0:Y:S03]  /*0170*/  LDC.64 R10, c[0x0][0x230] ;  /* 0x00008c00ff0a7b82 */ /* 0x000e260000000a00 */
[----:B------:R-:W3:Y:S01]  /*0180*/  LDG.E.EL.64 R8, desc[UR4][R8.64] ;  /* 0x0000000408087981 */ /* 0x000ee2000c2e1b00 */
[----:B0-----:R-:W-:-:S04]  /*0190*/  IMAD.WIDE R10, R0, 0x4, R10 ;  /* 0x00000004000a7825 */ /* 0x001fc800078e020a */
[----:B--2---:R-:W-:Y:S01]  /*01a0*/  FADD R12, R12, R6 ;  /* 0x000000060c0c7221 */ /* 0x004fe20000000000 */
[----:B------:R-:W-:-:S03]  /*01b0*/  FADD R13, R13, R7 ;  /* 0x000000070d0d7221 */ /* 0x000fc60000000000 */
[----:B---3--:R-:W-:Y:S01]  /*01c0*/  FFMA R14, R8, R12, R4 ;  /* 0x0000000c080e7223 */ /* 0x008fe20000000004 */
[----:B------:R-:W-:Y:S01]  /*01d0*/  FFMA R15, R9, R13, R5 ;  /* 0x0000000d090f7223 */ /* 0x000fe20000000005 */
[----:B------:R-:W-:Y:S04]  /*01e0*/  STG.E.64 desc[UR4][R2.64], R12 ;  /* 0x0000000c02007986 */ /* 0x000fe8000c101b04 */
[----:B------:R-:W-:Y:S01]  /*01f0*/  STG.E.64 desc[UR4][R10.64], R14 ;  /* 0x0000000e0a007986 */ /* 0x000fe2000c101b04 */
[----:B------:R-:W-:Y:S05]  /*0200*/  EXIT ;  /* 0x000000000000794d */ /* 0x000fea0003800000 */
.L_x_0:
[----:B------:R-:W-:-:S00]  /*0210*/  BRA `(.L_x_0) ;  /* 0xfffffffc00fc7947 */ /* 0x000fc0000383ffff */
[----:B------:R-:W-:-:S00]  /*0220*/  NOP ;  /* 0x0000000000007918 */ /* 0x000fc00000000000 */
        /* <DEDUP_REMOVED lines=13> */
.L_x_1:


//--------------------- .nv.constant0.triton_poi_fused_add_convolution_mul_15 --------------------------
	.section	.nv.constant0.triton_poi_fused_add_convolution_mul_15,"a",@progbits
	.sectionflags	@""
	.align	4
.nv.constant0.triton_poi_fused_add_convolution_mul_15:
	.zero		572
